//
// Generated by NVIDIA NVVM Compiler
//
// Compiler Build ID: CL-36424714
// Cuda compilation tools, release 13.0, V13.0.88
// Based on NVVM 20.0.0
//

.version 9.0
.target sm_100
.address_size 64

	// .globl	_Z16simple_algorithmPKdPdii

.visible .entry _Z16simple_algorithmPKdPdii(
	.param .u64 .ptr .align 1 _Z16simple_algorithmPKdPdii_param_0,
	.param .u64 .ptr .align 1 _Z16simple_algorithmPKdPdii_param_1,
	.param .u32 _Z16simple_algorithmPKdPdii_param_2,
	.param .u32 _Z16simple_algorithmPKdPdii_param_3
)
{


	ret;

}


// ===== COMPILED SASS (sm_100) =====

	.target	sm_100

	.elftype	@"ET_EXEC"


//--------------------- .note.nv.tkinfo           --------------------------
	.section	.note.nv.tkinfo,"",@"SHT_NOTE"
	.sectionflags	@"SHF_NOTE_NV_TKINFO"
	.tkinfo
        /*0018*/ 	.word	0x00000002
        /*0030*/ 	.string	""
        /*0030*/ 	.string	"ptxas"
        /*0030*/ 	.string	"Cuda compilation tools, release 13.0, V13.0.88"
        /*0030*/ 	.string	"Build cuda_13.0.r13.0/compiler.36424714_0"
        /*0030*/ 	.string	"-arch sm_100 -m 64 "



//--------------------- .note.nv.cuinfo           --------------------------
	.section	.note.nv.cuinfo,"",@"SHT_NOTE"
	.sectionflags	@"SHF_NOTE_NV_CUINFO"
        /*0018*/ 	.short	0x0002
        /*001a*/ 	.short	0x0064
        /*001c*/ 	.short	0x0082
	.zero		2


//--------------------- .nv.info                  --------------------------
	.section	.nv.info,"",@"SHT_CUDA_INFO"
	.align	4


	//----- nvinfo : EIATTR_REGCOUNT
	.align		4
        /*0000*/ 	.byte	0x04, 0x2f
        /*0002*/ 	.short	(.L_1 - .L_0)
	.align		4
.L_0:
        /*0004*/ 	.word	index@(_Z16simple_algorithmPKdPdii)
        /*0008*/ 	.word	0x00000004


	//----- nvinfo : EIATTR_FRAME_SIZE
	.align		4
.L_1:
        /*000c*/ 	.byte	0x04, 0x11
        /*000e*/ 	.short	(.L_3 - .L_2)
	.align		4
.L_2:
        /*0010*/ 	.word	index@(_Z16simple_algorithmPKdPdii)
        /*0014*/ 	.word	0x00000000


	//----- nvinfo : EIATTR_MIN_STACK_SIZE
	.align		4
.L_3:
        /*0018*/ 	.byte	0x04, 0x12
        /*001a*/ 	.short	(.L_5 - .L_4)
	.align		4
.L_4:
        /*001c*/ 	.word	index@(_Z16simple_algorithmPKdPdii)
        /*0020*/ 	.word	0x00000000
.L_5:


//--------------------- .nv.compat                --------------------------
	.section	.nv.compat,"",@"SHT_CUDA_COMPAT_INFO"
	.align	4
        /*0000*/ 	.byte	0x02, 0x09, 0x00, 0x00, 0x02, 0x02, 0x01, 0x00, 0x02, 0x05, 0x05, 0x00, 0x03, 0x07, 0x01, 0x01
        /*0010*/ 	.byte	0x02, 0x03, 0x00, 0x00, 0x02, 0x06, 0x01, 0x00, 0x04, 0x0b, 0x08, 0x00, 0x09, 0x00, 0x00, 0x00
        /*0020*/ 	.byte	0x00, 0x00, 0x00, 0x00


//--------------------- .nv.info._Z16simple_algorithmPKdPdii --------------------------
	.section	.nv.info._Z16simple_algorithmPKdPdii,"",@"SHT_CUDA_INFO"
	.sectionflags	@""
	.align	4


	//----- nvinfo : EIATTR_CUDA_API_VERSION
	.align		4
        /*0000*/ 	.byte	0x04, 0x37
        /*0002*/ 	.short	(.L_7 - .L_6)
.L_6:
        /*0004*/ 	.word	0x00000082


	//----- nvinfo : EIATTR_KPARAM_INFO
	.align		4
.L_7:
        /*0008*/ 	.byte	0x04, 0x17
        /*000a*/ 	.short	(.L_9 - .L_8)
.L_8:
        /*000c*/ 	.word	0x00000000
        /*0010*/ 	.short	0x0003
        /*0012*/ 	.short	0x0014
        /*0014*/ 	.byte	0x00, 0xf0, 0x11, 0x00


	//----- nvinfo : EIATTR_KPARAM_INFO
	.align		4
.L_9:
        /*0018*/ 	.byte	0x04, 0x17
        /*001a*/ 	.short	(.L_11 - .L_10)
.L_10:
        /*001c*/ 	.word	0x00000000
        /*0020*/ 	.short	0x0002
        /*0022*/ 	.short	0x0010
        /*0024*/ 	.byte	0x00, 0xf0, 0x11, 0x00


	//----- nvinfo : EIATTR_KPARAM_INFO
	.align		4
.L_11:
        /*0028*/ 	.byte	0x04, 0x17
        /*002a*/ 	.short	(.L_13 - .L_12)
.L_12:
        /*002c*/ 	.word	0x00000000
        /*0030*/ 	.short	0x0001
        /*0032*/ 	.short	0x0008
        /*0034*/ 	.byte	0x00, 0xf5, 0x21, 0x00


	//----- nvinfo : EIATTR_KPARAM_INFO
	.align		4
.L_13:
        /*0038*/ 	.byte	0x04, 0x17
        /*003a*/ 	.short	(.L_15 - .L_14)
.L_14:
        /*003c*/ 	.word	0x00000000
        /*0040*/ 	.short	0x0000
        /*0042*/ 	.short	0x0000
        /*0044*/ 	.byte	0x00, 0xf5, 0x21, 0x00


	//----- nvinfo : EIATTR_SPARSE_MMA_MASK
	.align		4
.L_15:
        /*0048*/ 	.byte	0x03, 0x50
        /*004a*/ 	.short	0x0000


	//----- nvinfo : EIATTR_MAXREG_COUNT
	.align		4
        /*004c*/ 	.byte	0x03, 0x1b
        /*004e*/ 	.short	0x00ff


	//----- nvinfo : EIATTR_MERCURY_ISA_VERSION
	.align		4
        /*0050*/ 	.byte	0x03, 0x5f
        /*0052*/ 	.short	0x0101


	//----- nvinfo : EIATTR_VRC_CTA_INIT_COUNT
	.align		4
        /*0054*/ 	.byte	0x02, 0x4a
	.zero		1
	.zero		1


	//----- nvinfo : EIATTR_EXIT_INSTR_OFFSETS
	.align		4
        /*0058*/ 	.byte	0x04, 0x1c
        /*005a*/ 	.short	(.L_17 - .L_16)


	//   ....[0]....
.L_16:
        /*005c*/ 	.word	0x00000010


	//----- nvinfo : EIATTR_CBANK_PARAM_SIZE
	.align		4
.L_17:
        /*0060*/ 	.byte	0x03, 0x19
        /*0062*/ 	.short	0x0018


	//----- nvinfo : EIATTR_PARAM_CBANK
	.align		4
        /*0064*/ 	.byte	0x04, 0x0a
        /*0066*/ 	.short	(.L_19 - .L_18)
	.align		4
.L_18:
        /*0068*/ 	.word	index@(.nv.constant0._Z16simple_algorithmPKdPdii)
        /*006c*/ 	.short	0x0380
        /*006e*/ 	.short	0x0018


	//----- nvinfo : EIATTR_SW_WAR
	.align		4
.L_19:
        /*0070*/ 	.byte	0x04, 0x36
        /*0072*/ 	.short	(.L_21 - .L_20)
.L_20:
        /*0074*/ 	.word	0x00000008
.L_21:


//--------------------- .nv.callgraph             --------------------------
	.section	.nv.callgraph,"",@"SHT_CUDA_CALLGRAPH"
	.align	4
	.sectionentsize	8
	.align		4
        /*0000*/ 	.word	0x00000000
	.align		4
        /*0004*/ 	.word	0xffffffff
	.align		4
        /*0008*/ 	.word	0x00000000
	.align		4
        /*000c*/ 	.word	0xfffffffe
	.align		4
        /*0010*/ 	.word	0x00000000
	.align		4
        /*0014*/ 	.word	0xfffffffd
	.align		4
        /*0018*/ 	.word	0x00000000
	.align		4
        /*001c*/ 	.word	0xfffffffc


//--------------------- .text._Z16simple_algorithmPKdPdii --------------------------
	.section	.text._Z16simple_algorithmPKdPdii,"ax",@progbits
	.align	128
        .global         _Z16simple_algorithmPKdPdii
        .type           _Z16simple_algorithmPKdPdii,@function
        .size           _Z16simple_algorithmPKdPdii,(.L_x_1 - _Z16simple_algorithmPKdPdii)
        .other          _Z16simple_algorithmPKdPdii,@"STO_CUDA_ENTRY STV_DEFAULT"
_Z16simple_algorithmPKdPdii:
.text._Z16simple_algorithmPKdPdii:
[----:B------:R-:W-:Y:S01]  /*0000*/  LDC R1, c[0x0][0x37c] ;  /* 0x0000df00ff017b82 */ /* 0x000fe20000000800 */
[----:B------:R-:W-:Y:S05]  /*0010*/  EXIT ;  /* 0x000000000000794d */ /* 0x000fea0003800000 */
.L_x_0:
[----:B------:R-:W-:-:S00]  /*0020*/  BRA `(.L_x_0) ;  /* 0xfffffffc00fc7947 */ /* 0x000fc0000383ffff */
[----:B------:R-:W-:-:S00]  /*0030*/  NOP ;  /* 0x0000000000007918 */ /* 0x000fc00000000000 */
        /* <DEDUP_REMOVED lines=12> */
.L_x_1:


//--------------------- .nv.shared.reserved.0     --------------------------
	.section	.nv.shared.reserved.0,"aw",@nobits
	.weak		__nv_reservedSMEM_offset_0_alias
	.size		__nv_reservedSMEM_offset_0_alias, 0, 64
	.other		__nv_reservedSMEM_offset_0_alias,@"STO_CUDA_RESERVED_SHARED STV_DEFAULT"
__nv_reservedSMEM_offset_0_alias:
	.zero		0
	.zero		64


//--------------------- .nv.constant0._Z16simple_algorithmPKdPdii --------------------------
	.section	.nv.constant0._Z16simple_algorithmPKdPdii,"a",@progbits
	.sectionflags	@""
	.align	4
.nv.constant0._Z16simple_algorithmPKdPdii:
	.zero		920


//--------------------- SYMBOLS --------------------------

	.type		.nv.reservedSmem.offset0,@object
	.size		.nv.reservedSmem.offset0,0x4
